//
// Generated by NVIDIA NVVM Compiler
//
// Compiler Build ID: CL-36424714
// Cuda compilation tools, release 13.0, V13.0.88
// Based on NVVM 20.0.0
//

.version 9.0
.target sm_100
.address_size 64

	// .globl	_Z7computePi
.extern .func  (.param .b32 func_retval0) vprintf
(
	.param .b64 vprintf_param_0,
	.param .b64 vprintf_param_1
)
;
.global .align 1 .b8 $str[34] = {71, 80, 85, 32, 116, 104, 114, 101, 97, 100, 32, 37, 100, 32, 99, 111, 109, 112, 117, 116, 101, 100, 32, 37, 100, 94, 50, 32, 61, 32, 37, 100, 10};

.visible .entry _Z7computePi(
	.param .u64 .ptr .align 1 _Z7computePi_param_0
)
{
	.local .align 8 .b8 	__local_depot0[16];
	.reg .b64 	%SP;
	.reg .b64 	%SPL;
	.reg .b32 	%r<5>;
	.reg .b64 	%rd<9>;

	mov.u64 	%SPL, __local_depot0;
	cvta.local.u64 	%SP, %SPL;
	ld.param.u64 	%rd1, [_Z7computePi_param_0];
	cvta.to.global.u64 	%rd2, %rd1;
	add.u64 	%rd3, %SP, 0;
	add.u64 	%rd4, %SPL, 0;
	mov.u32 	%r1, %tid.x;
	mul.lo.s32 	%r2, %r1, %r1;
	mul.wide.u32 	%rd5, %r1, 4;
	add.s64 	%rd6, %rd2, %rd5;
	st.global.u32 	[%rd6], %r2;
	st.local.v2.u32 	[%rd4], {%r1, %r1};
	st.local.u32 	[%rd4+8], %r2;
	mov.u64 	%rd7, $str;
	cvta.global.u64 	%rd8, %rd7;
	{ // callseq 0, 0
	.param .b64 param0;
	st.param.b64 	[param0], %rd8;
	.param .b64 param1;
	st.param.b64 	[param1], %rd3;
	.param .b32 retval0;
	call.uni (retval0), 
	vprintf, 
	(
	param0, 
	param1
	);
	ld.param.b32 	%r3, [retval0];
	} // callseq 0
	ret;

}


// ===== COMPILED SASS (sm_100) =====

	.target	sm_100

	.elftype	@"ET_EXEC"


//--------------------- .note.nv.tkinfo           --------------------------
	.section	.note.nv.tkinfo,"",@"SHT_NOTE"
	.sectionflags	@"SHF_NOTE_NV_TKINFO"
	.tkinfo
        /*0018*/ 	.word	0x00000002
        /*0030*/ 	.string	""
        /*0030*/ 	.string	"ptxas"
        /*0030*/ 	.string	"Cuda compilation tools, release 13.0, V13.0.88"
        /*0030*/ 	.string	"Build cuda_13.0.r13.0/compiler.36424714_0"
        /*0030*/ 	.string	"-arch sm_100 -m 64 "



//--------------------- .note.nv.cuinfo           --------------------------
	.section	.note.nv.cuinfo,"",@"SHT_NOTE"
	.sectionflags	@"SHF_NOTE_NV_CUINFO"
        /*0018*/ 	.short	0x0002
        /*001a*/ 	.short	0x0064
        /*001c*/ 	.short	0x0082
	.zero		2


//--------------------- .nv.info                  --------------------------
	.section	.nv.info,"",@"SHT_CUDA_INFO"
	.align	4


	//----- nvinfo : EIATTR_REGCOUNT
	.align		4
        /*0000*/ 	.byte	0x04, 0x2f
        /*0002*/ 	.short	(.L_2 - .L_1)
	.align		4
.L_1:
        /*0004*/ 	.word	index@(_Z7computePi)
        /*0008*/ 	.word	0x00000018


	//----- nvinfo : EIATTR_FRAME_SIZE
	.align		4
.L_2:
        /*000c*/ 	.byte	0x04, 0x11
        /*000e*/ 	.short	(.L_4 - .L_3)
	.align		4
.L_3:
        /*0010*/ 	.word	index@(_Z7computePi)
        /*0014*/ 	.word	0x00000010


	//----- nvinfo : EIATTR_MIN_STACK_SIZE
	.align		4
.L_4:
        /*0018*/ 	.byte	0x04, 0x12
        /*001a*/ 	.short	(.L_6 - .L_5)
	.align		4
.L_5:
        /*001c*/ 	.word	index@(_Z7computePi)
        /*0020*/ 	.word	0x00000010
.L_6:


//--------------------- .nv.compat                --------------------------
	.section	.nv.compat,"",@"SHT_CUDA_COMPAT_INFO"
	.align	4
        /*0000*/ 	.byte	0x02, 0x09, 0x00, 0x00, 0x02, 0x02, 0x01, 0x00, 0x02, 0x05, 0x05, 0x00, 0x03, 0x07, 0x01, 0x01
        /*0010*/ 	.byte	0x02, 0x03, 0x00, 0x00, 0x02, 0x06, 0x01, 0x00, 0x04, 0x0b, 0x08, 0x00, 0x09, 0x00, 0x00, 0x00
        /*0020*/ 	.byte	0x00, 0x00, 0x00, 0x00


//--------------------- .nv.info._Z7computePi     --------------------------
	.section	.nv.info._Z7computePi,"",@"SHT_CUDA_INFO"
	.sectionflags	@""
	.align	4


	//----- nvinfo : EIATTR_CUDA_API_VERSION
	.align		4
        /*0000*/ 	.byte	0x04, 0x37
        /*0002*/ 	.short	(.L_8 - .L_7)
.L_7:
        /*0004*/ 	.word	0x00000082


	//----- nvinfo : EIATTR_KPARAM_INFO
	.align		4
.L_8:
        /*0008*/ 	.byte	0x04, 0x17
        /*000a*/ 	.short	(.L_10 - .L_9)
.L_9:
        /*000c*/ 	.word	0x00000000
        /*0010*/ 	.short	0x0000
        /*0012*/ 	.short	0x0000
        /*0014*/ 	.byte	0x00, 0xf5, 0x21, 0x00


	//----- nvinfo : EIATTR_SPARSE_MMA_MASK
	.align		4
.L_10:
        /*0018*/ 	.byte	0x03, 0x50
        /*001a*/ 	.short	0x0000


	//----- nvinfo : EIATTR_MAXREG_COUNT
	.align		4
        /*001c*/ 	.byte	0x03, 0x1b
        /*001e*/ 	.short	0x00ff


	//----- nvinfo : EIATTR_EXTERNS
	.align		4
        /*0020*/ 	.byte	0x04, 0x0f
        /*0022*/ 	.short	(.L_12 - .L_11)


	//   ....[0]....
	.align		4
.L_11:
        /*0024*/ 	.word	index@(vprintf)


	//----- nvinfo : EIATTR_MERCURY_ISA_VERSION
	.align		4
.L_12:
        /*0028*/ 	.byte	0x03, 0x5f
        /*002a*/ 	.short	0x0101


	//----- nvinfo : EIATTR_VRC_CTA_INIT_COUNT
	.align		4
        /*002c*/ 	.byte	0x02, 0x4a
	.zero		1
	.zero		1


	//----- nvinfo : EIATTR_SYSCALL_OFFSETS
	.align		4
        /*0030*/ 	.byte	0x04, 0x46
        /*0032*/ 	.short	(.L_14 - .L_13)


	//   ....[0]....
.L_13:
        /*0034*/ 	.word	0x00000150


	//----- nvinfo : EIATTR_EXIT_INSTR_OFFSETS
	.align		4
.L_14:
        /*0038*/ 	.byte	0x04, 0x1c
        /*003a*/ 	.short	(.L_16 - .L_15)


	//   ....[0]....
.L_15:
        /*003c*/ 	.word	0x00000160


	//----- nvinfo : EIATTR_CBANK_PARAM_SIZE
	.align		4
.L_16:
        /*0040*/ 	.byte	0x03, 0x19
        /*0042*/ 	.short	0x0008


	//----- nvinfo : EIATTR_PARAM_CBANK
	.align		4
        /*0044*/ 	.byte	0x04, 0x0a
        /*0046*/ 	.short	(.L_18 - .L_17)
	.align		4
.L_17:
        /*0048*/ 	.word	index@(.nv.constant0._Z7computePi)
        /*004c*/ 	.short	0x0380
        /*004e*/ 	.short	0x0008


	//----- nvinfo : EIATTR_SW_WAR
	.align		4
.L_18:
        /*0050*/ 	.byte	0x04, 0x36
        /*0052*/ 	.short	(.L_20 - .L_19)
.L_19:
        /*0054*/ 	.word	0x00000008
.L_20:


//--------------------- .nv.callgraph             --------------------------
	.section	.nv.callgraph,"",@"SHT_CUDA_CALLGRAPH"
	.align	4
	.sectionentsize	8
	.align		4
        /*0000*/ 	.word	0x00000000
	.align		4
        /*0004*/ 	.word	0xffffffff
	.align		4
        /*0008*/ 	.word	index@(_Z7computePi)
	.align		4
        /*000c*/ 	.word	index@(vprintf)
	.align		4
        /*0010*/ 	.word	0x00000000
	.align		4
        /*0014*/ 	.word	0xfffffffe
	.align		4
        /*0018*/ 	.word	0x00000000
	.align		4
        /*001c*/ 	.word	0xfffffffd
	.align		4
        /*0020*/ 	.word	0x00000000
	.align		4
        /*0024*/ 	.word	0xfffffffc


//--------------------- .nv.constant4             --------------------------
	.section	.nv.constant4,"a",@progbits
	.align	8
	.align		8
.nv.constant4:
        /*0000*/ 	.dword	vprintf
	.align		8
        /*0008*/ 	.dword	$str


//--------------------- .text._Z7computePi        --------------------------
	.section	.text._Z7computePi,"ax",@progbits
	.align	128
        .global         _Z7computePi
        .type           _Z7computePi,@function
        .size           _Z7computePi,(.L_x_2 - _Z7computePi)
        .other          _Z7computePi,@"STO_CUDA_ENTRY STV_DEFAULT"
_Z7computePi:
.text._Z7computePi:
[----:B------:R-:W0:Y:S01]  /*0000*/  LDC R1, c[0x0][0x37c] ;  /* 0x0000df00ff017b82 */ /* 0x000e220000000800 */
[----:B------:R-:W1:Y:S07]  /*0010*/  S2R R10, SR_TID.X ;  /* 0x00000000000a7919 */ /* 0x000e6e0000002100 */
[----:B------:R-:W2:Y:S01]  /*0020*/  LDC.64 R2, c[0x0][0x380] ;  /* 0x0000e000ff027b82 */ /* 0x000ea20000000a00 */
[----:B------:R-:W3:Y:S01]  /*0030*/  LDCU.64 UR4, c[0x0][0x358] ;  /* 0x00006b00ff0477ac */ /* 0x000ee20008000a00 */
[----:B------:R-:W-:Y:S01]  /*0040*/  MOV R8, 0x0 ;  /* 0x0000000000087802 */ /* 0x000fe20000000f00 */
[----:B0-----:R-:W-:Y:S01]  /*0050*/  VIADD R1, R1, 0xfffffff0 ;  /* 0xfffffff001017836 */ /* 0x001fe20000000000 */
[----:B------:R-:W0:Y:S04]  /*0060*/  LDCU UR6, c[0x0][0x2f8] ;  /* 0x00005f00ff0677ac */ /* 0x000e280008000800 */
[----:B------:R-:W4:Y:S01]  /*0070*/  LDC.64 R8, c[0x4][R8] ;  /* 0x0100000008087b82 */ /* 0x000f220000000a00 */
[----:B------:R-:W5:Y:S01]  /*0080*/  LDCU.64 UR8, c[0x4][0x8] ;  /* 0x01000100ff0877ac */ /* 0x000f620008000a00 */
[----:B0-----:R-:W-:Y:S01]  /*0090*/  IADD3 R6, P0, PT, R1, UR6, RZ ;  /* 0x0000000601067c10 */ /* 0x001fe2000ff1e0ff */
[----:B-----5:R-:W-:Y:S01]  /*00a0*/  IMAD.U32 R4, RZ, RZ, UR8 ;  /* 0x00000008ff047e24 */ /* 0x020fe2000f8e00ff */
[----:B------:R-:W-:-:S02]  /*00b0*/  MOV R5, UR9 ;  /* 0x0000000900057c02 */ /* 0x000fc40008000f00 */
[-C--:B-1----:R-:W-:Y:S01]  /*00c0*/  MOV R11, R10.reuse ;  /* 0x0000000a000b7202 */ /* 0x082fe20000000f00 */
[C---:B------:R-:W-:Y:S02]  /*00d0*/  IMAD R0, R10.reuse, R10, RZ ;  /* 0x0000000a0a007224 */ /* 0x040fe400078e02ff */
[----:B--2---:R-:W-:Y:S02]  /*00e0*/  IMAD.WIDE.U32 R2, R10, 0x4, R2 ;  /* 0x000000040a027825 */ /* 0x004fe400078e0002 */
[----:B------:R0:W-:Y:S04]  /*00f0*/  STL.64 [R1], R10 ;  /* 0x0000000a01007387 */ /* 0x0001e80000100a00 */
[----:B------:R0:W-:Y:S04]  /*0100*/  STL [R1+0x8], R0 ;  /* 0x0000080001007387 */ /* 0x0001e80000100800 */
[----:B---3--:R0:W-:Y:S01]  /*0110*/  STG.E desc[UR4][R2.64], R0 ;  /* 0x0000000002007986 */ /* 0x0081e2000c101904 */
[----:B------:R-:W1:Y:S02]  /*0120*/  LDCU UR4, c[0x0][0x2fc] ;  /* 0x00005f80ff0477ac */ /* 0x000e640008000800 */
[----:B01--4-:R-:W-:-:S07]  /*0130*/  IMAD.X R7, RZ, RZ, UR4, P0 ;  /* 0x00000004ff077e24 */ /* 0x013fce00080e06ff */
[----:B------:R-:W-:-:S07]  /*0140*/  LEPC R20, `(.L_x_0) ;  /* 0x000000001014794e */ /* 0x000fce0000000000 */
[----:B------:R-:W-:Y:S05]  /*0150*/  CALL.ABS.NOINC R8 ;  /* 0x0000000008007343 */ /* 0x000fea0003c00000 */
.L_x_0:
[----:B------:R-:W-:Y:S05]  /*0160*/  EXIT ;  /* 0x000000000000794d */ /* 0x000fea0003800000 */
.L_x_1:
[----:B------:R-:W-:-:S00]  /*0170*/  BRA `(.L_x_1) ;  /* 0xfffffffc00fc7947 */ /* 0x000fc0000383ffff */
[----:B------:R-:W-:-:S00]  /*0180*/  NOP ;  /* 0x0000000000007918 */ /* 0x000fc00000000000 */
[----:B------:R-:W-:-:S00]  /*0190*/  NOP ;  /* 0x0000000000007918 */ /* 0x000fc00000000000 */
[----:B------:R-:W-:-:S00]  /*01a0*/  NOP ;  /* 0x0000000000007918 */ /* 0x000fc00000000000 */
[----:B------:R-:W-:-:S00]  /*01b0*/  NOP ;  /* 0x0000000000007918 */ /* 0x000fc00000000000 */
[----:B------:R-:W-:-:S00]  /*01c0*/  NOP ;  /* 0x0000000000007918 */ /* 0x000fc00000000000 */
[----:B------:R-:W-:-:S00]  /*01d0*/  NOP ;  /* 0x0000000000007918 */ /* 0x000fc00000000000 */
[----:B------:R-:W-:-:S00]  /*01e0*/  NOP ;  /* 0x0000000000007918 */ /* 0x000fc00000000000 */
[----:B------:R-:W-:-:S00]  /*01f0*/  NOP ;  /* 0x0000000000007918 */ /* 0x000fc00000000000 */
.L_x_2:


//--------------------- .nv.global.init           --------------------------
	.section	.nv.global.init,"aw",@progbits
.nv.global.init:
	.type		$str,@object
	.size		$str,(.L_0 - $str)
$str:
        /*0000*/ 	.byte	0x47, 0x50, 0x55, 0x20, 0x74, 0x68, 0x72, 0x65, 0x61, 0x64, 0x20, 0x25, 0x64, 0x20, 0x63, 0x6f
        /*0010*/ 	.byte	0x6d, 0x70, 0x75, 0x74, 0x65, 0x64, 0x20, 0x25, 0x64, 0x5e, 0x32, 0x20, 0x3d, 0x20, 0x25, 0x64
        /*0020*/ 	.byte	0x0a, 0x00
.L_0:


//--------------------- .nv.shared.reserved.0     --------------------------
	.section	.nv.shared.reserved.0,"aw",@nobits
	.weak		__nv_reservedSMEM_offset_0_alias
	.size		__nv_reservedSMEM_offset_0_alias, 0, 64
	.other		__nv_reservedSMEM_offset_0_alias,@"STO_CUDA_RESERVED_SHARED STV_DEFAULT"
__nv_reservedSMEM_offset_0_alias:
	.zero		0
	.zero		64


//--------------------- .nv.constant0._Z7computePi --------------------------
	.section	.nv.constant0._Z7computePi,"a",@progbits
	.sectionflags	@""
	.align	4
.nv.constant0._Z7computePi:
	.zero		904


//--------------------- SYMBOLS --------------------------

	.type		.nv.reservedSmem.offset0,@object
	.size		.nv.reservedSmem.offset0,0x4
	.type		vprintf,@function
